	.headerflags	@"EF_CUDA_TEXMODE_UNIFIED EF_CUDA_64BIT_ADDRESS EF_CUDA_ACCELERATORS EF_CUDA_SM90 EF_CUDA_VIRTUAL_SM(EF_CUDA_SM90)"
	.elftype	@"ET_EXEC"


//--------------------- .nv.info                  --------------------------
	.section	.nv.info,"",@"SHT_CUDA_INFO"
	.align	4


	//----- nvinfo : EIATTR_REGCOUNT
	.align		4
        /*0000*/ 	.byte	0x04, 0x2f
        /*0002*/ 	.short	(.L_1 - .L_0)
	.align		4
.L_0:
        /*0004*/ 	.word	index@(triton_poi_fused_cat_17)
        /*0008*/ 	.word	0x00000018


	//----- nvinfo : EIATTR_MIN_STACK_SIZE
	.align		4
.L_1:
        /*000c*/ 	.byte	0x04, 0x12
        /*000e*/ 	.short	(.L_3 - .L_2)
	.align		4
.L_2:
        /*0010*/ 	.word	index@(triton_poi_fused_cat_17)
        /*0014*/ 	.word	0x00000000


	//----- nvinfo : EIATTR_FRAME_SIZE
	.align		4
.L_3:
        /*0018*/ 	.byte	0x04, 0x11
        /*001a*/ 	.short	(.L_5 - .L_4)
	.align		4
.L_4:
        /*001c*/ 	.word	index@(triton_poi_fused_cat_17)
        /*0020*/ 	.word	0x00000000


	//----- nvinfo : EIATTR_MIN_STACK_SIZE
	.align		4
.L_5:
        /*0024*/ 	.byte	0x04, 0x12
        /*0026*/ 	.short	(.L_7 - .L_6)
	.align		4
.L_6:
        /*0028*/ 	.word	index@(triton_poi_fused_cat_17)
        /*002c*/ 	.word	0x00000000
.L_7:


//--------------------- .nv.info.triton_poi_fused_cat_17 --------------------------
	.section	.nv.info.triton_poi_fused_cat_17,"",@"SHT_CUDA_INFO"
	.sectionflags	@""
	.align	4


	//----- nvinfo : EIATTR_CUDA_API_VERSION
	.align		4
        /*0000*/ 	.byte	0x04, 0x37
        /*0002*/ 	.short	(.L_9 - .L_8)
.L_8:
        /*0004*/ 	.word	0x0000007c


	//----- nvinfo : EIATTR_KPARAM_INFO
	.align		4
.L_9:
        /*0008*/ 	.byte	0x04, 0x17
        /*000a*/ 	.short	(.L_11 - .L_10)
.L_10:
        /*000c*/ 	.word	0x00000000
        /*0010*/ 	.short	0x0005
        /*0012*/ 	.short	0x0028
        /*0014*/ 	.byte	0x00, 0xf0, 0x11, 0x00


	//----- nvinfo : EIATTR_KPARAM_INFO
	.align		4
.L_11:
        /*0018*/ 	.byte	0x04, 0x17
        /*001a*/ 	.short	(.L_13 - .L_12)
.L_12:
        /*001c*/ 	.word	0x00000000
        /*0020*/ 	.short	0x0004
        /*0022*/ 	.short	0x0020
        /*0024*/ 	.byte	0x00, 0xf4, 0x21, 0x00


	//----- nvinfo : EIATTR_KPARAM_INFO
	.align		4
.L_13:
        /*0028*/ 	.byte	0x04, 0x17
        /*002a*/ 	.short	(.L_15 - .L_14)
.L_14:
        /*002c*/ 	.word	0x00000000
        /*0030*/ 	.short	0x0003
        /*0032*/ 	.short	0x0018
        /*0034*/ 	.byte	0x00, 0xf4, 0x21, 0x00


	//----- nvinfo : EIATTR_KPARAM_INFO
	.align		4
.L_15:
        /*0038*/ 	.byte	0x04, 0x17
        /*003a*/ 	.short	(.L_17 - .L_16)
.L_16:
        /*003c*/ 	.word	0x00000000
        /*0040*/ 	.short	0x0002
        /*0042*/ 	.short	0x0010
        /*0044*/ 	.byte	0x00, 0xf4, 0x21, 0x00


	//----- nvinfo : EIATTR_KPARAM_INFO
	.align		4
.L_17:
        /*0048*/ 	.byte	0x04, 0x17
        /*004a*/ 	.short	(.L_19 - .L_18)
.L_18:
        /*004c*/ 	.word	0x00000000
        /*0050*/ 	.short	0x0001
        /*0052*/ 	.short	0x0008
        /*0054*/ 	.byte	0x00, 0xf4, 0x21, 0x00


	//----- nvinfo : EIATTR_KPARAM_INFO
	.align		4
.L_19:
        /*0058*/ 	.byte	0x04, 0x17
        /*005a*/ 	.short	(.L_21 - .L_20)
.L_20:
        /*005c*/ 	.word	0x00000000
        /*0060*/ 	.short	0x0000
        /*0062*/ 	.short	0x0000
        /*0064*/ 	.byte	0x00, 0xf4, 0x21, 0x00


	//----- nvinfo : EIATTR_SPARSE_MMA_MASK
	.align		4
.L_21:
        /*0068*/ 	.byte	0x03, 0x50
        /*006a*/ 	.short	0x0000


	//----- nvinfo : EIATTR_MAXREG_COUNT
	.align		4
        /*006c*/ 	.byte	0x03, 0x1b
        /*006e*/ 	.short	0x00ff


	//----- nvinfo : EIATTR_EXIT_INSTR_OFFSETS
	.align		4
        /*0070*/ 	.byte	0x04, 0x1c
        /*0072*/ 	.short	(.L_23 - .L_22)


	//   ....[0]....
.L_22:
        /*0074*/ 	.word	0x000003c0


	//   ....[1]....
        /*0078*/ 	.word	0x000003e0


	//----- nvinfo : EIATTR_REQNTID
	.align		4
.L_23:
        /*007c*/ 	.byte	0x04, 0x10
        /*007e*/ 	.short	(.L_25 - .L_24)
.L_24:
        /*0080*/ 	.word	0x00000080
        /*0084*/ 	.word	0x00000001
        /*0088*/ 	.word	0x00000001


	//----- nvinfo : EIATTR_CBANK_PARAM_SIZE
	.align		4
.L_25:
        /*008c*/ 	.byte	0x03, 0x19
        /*008e*/ 	.short	0x002c


	//----- nvinfo : EIATTR_PARAM_CBANK
	.align		4
        /*0090*/ 	.byte	0x04, 0x0a
        /*0092*/ 	.short	(.L_27 - .L_26)
	.align		4
.L_26:
        /*0094*/ 	.word	index@(.nv.constant0.triton_poi_fused_cat_17)
        /*0098*/ 	.short	0x0210
        /*009a*/ 	.short	0x002c


	//----- nvinfo : EIATTR_SW_WAR
	.align		4
.L_27:
        /*009c*/ 	.byte	0x04, 0x36
        /*009e*/ 	.short	(.L_29 - .L_28)
.L_28:
        /*00a0*/ 	.word	0x00000008
.L_29:


//--------------------- .nv.callgraph             --------------------------
	.section	.nv.callgraph,"",@"SHT_CUDA_CALLGRAPH"
	.align	4
	.sectionentsize	8
	.align		4
        /*0000*/ 	.word	0x00000000
	.align		4
        /*0004*/ 	.word	0xffffffff
	.align		4
        /*0008*/ 	.word	0x00000000
	.align		4
        /*000c*/ 	.word	0xfffffffe
	.align		4
        /*0010*/ 	.word	0x00000000
	.align		4
        /*0014*/ 	.word	0xfffffffd
	.align		4
        /*0018*/ 	.word	0x00000000
	.align		4
        /*001c*/ 	.word	0xfffffffc


//--------------------- .text.triton_poi_fused_cat_17 --------------------------
	.section	.text.triton_poi_fused_cat_17,"ax",@progbits
	.align	128
        .global         triton_poi_fused_cat_17
        .type           triton_poi_fused_cat_17,@function
        .size           triton_poi_fused_cat_17,(.L_x_1 - triton_poi_fused_cat_17)
        .other          triton_poi_fused_cat_17,@"STO_CUDA_ENTRY STV_DEFAULT"
triton_poi_fused_cat_17:
.text.triton_poi_fused_cat_17:
[----:B------:R-:W0:Y:S02]  /*0000*/  LDC R1, c[0x0][0x28] ;  /* 0x00000a00ff017b82 */ /* 0x000e240000000800 */
[----:B------:R-:W1:Y:S01]  /*0010*/  S2R R0, SR_TID.X ;  /* 0x0000000000007919 */ /* 0x000e620000002100 */
[----:B------:R-:W2:Y:S01]  /*0020*/  LDC.64 R10, c[0x0][0x210] ;  /* 0x00008400ff0a7b82 */ /* 0x000ea20000000a00 */
[----:B------:R-:W-:Y:S01]  /*0030*/  ULDC.64 UR6, c[0x0][0x220] ;  /* 0x0000880000067ab9 */ /* 0x000fe20000000a00 */
[----:B------:R-:W-:Y:S01]  /*0040*/  ULDC.64 UR4, c[0x0][0x208] ;  /* 0x0000820000047ab9 */ /* 0x000fe20000000a00 */
[----:B------:R-:W3:Y:S05]  /*0050*/  S2R R3, SR_CTAID.X ;  /* 0x0000000000037919 */ /* 0x000eea0000002500 */
[----:B------:R-:W4:Y:S08]  /*0060*/  LDC.64 R6, c[0x0][0x218] ;  /* 0x00008600ff067b82 */ /* 0x000f300000000a00 */
[----:B------:R-:W5:Y:S01]  /*0070*/  LDC.64 R8, c[0x0][0x228] ;  /* 0x00008a00ff087b82 */ /* 0x000f620000000a00 */
[----:B-1----:R-:W-:-:S05]  /*0080*/  IMAD.SHL.U32 R0, R0, 0x2, RZ ;  /* 0x0000000200007824 */ /* 0x002fca00078e00ff */
[----:B------:R-:W-:-:S05]  /*0090*/  LOP3.LUT R0, R0, 0xfe, RZ, 0xc0, !PT ;  /* 0x000000fe00007812 */ /* 0x000fca00078ec0ff */
[----:B---3--:R-:W-:-:S05]  /*00a0*/  IMAD R0, R3, 0x100, R0 ;  /* 0x0000010003007824 */ /* 0x008fca00078e0200 */
[----:B------:R-:W-:Y:S02]  /*00b0*/  SHF.R.S32.HI R3, RZ, 0x1f, R0 ;  /* 0x0000001fff037819 */ /* 0x000fe40000011400 */
[----:B------:R-:W-:Y:S02]  /*00c0*/  ISETP.GE.AND P0, PT, R0, 0xc400, PT ;  /* 0x0000c4000000780c */ /* 0x000fe40003f06270 */
[----:B------:R-:W-:-:S04]  /*00d0*/  LEA.HI R3, R3, R0, RZ, 0x8 ;  /* 0x0000000003037211 */ /* 0x000fc800078f40ff */
[----:B------:R-:W-:Y:S02]  /*00e0*/  LOP3.LUT R5, R3, 0xffffff00, RZ, 0xc0, !PT ;  /* 0xffffff0003057812 */ /* 0x000fe400078ec0ff */
[----:B------:R-:W-:-:S03]  /*00f0*/  SHF.R.S32.HI R3, RZ, 0x8, R3 ;  /* 0x00000008ff037819 */ /* 0x000fc60000011403 */
[C---:B------:R-:W-:Y:S02]  /*0100*/  IMAD.IADD R15, R0.reuse, 0x1, -R5 ;  /* 0x00000001000f7824 */ /* 0x040fe400078e0a05 */
[----:B------:R-:W-:Y:S02]  /*0110*/  IMAD.SHL.U32 R4, R3, 0x80, RZ ;  /* 0x0000008003047824 */ /* 0x000fe400078e00ff */
[C---:B----4-:R-:W-:Y:S01]  /*0120*/  IMAD.WIDE R12, R15.reuse, 0x4, R6 ;  /* 0x000000040f0c7825 */ /* 0x050fe200078e0206 */
[C---:B------:R-:W-:Y:S02]  /*0130*/  ISETP.GE.AND P1, PT, R15.reuse, 0x80, PT ;  /* 0x000000800f00780c */ /* 0x040fe40003f26270 */
[----:B------:R-:W-:Y:S02]  /*0140*/  CS2R R18, SRZ ;  /* 0x0000000000127805 */ /* 0x000fe4000001ff00 */
[--C-:B------:R-:W-:Y:S01]  /*0150*/  SHF.R.S32.HI R14, RZ, 0x1f, R4.reuse ;  /* 0x0000001fff0e7819 */ /* 0x100fe20000011404 */
[----:B------:R-:W-:Y:S01]  /*0160*/  IMAD.IADD R3, R15, 0x1, R4 ;  /* 0x000000010f037824 */ /* 0x000fe200078e0204 */
[----:B------:R-:W-:Y:S01]  /*0170*/  ISETP.LT.AND P3, PT, R0, 0xc400, !P1 ;  /* 0x0000c4000000780c */ /* 0x000fe20004f61270 */
[----:B------:R-:W1:Y:S01]  /*0180*/  LDC.64 R6, c[0x0][0x230] ;  /* 0x00008c00ff067b82 */ /* 0x000e620000000a00 */
[----:B------:R-:W-:Y:S01]  /*0190*/  IADD3 R17, P2, R15, R4, RZ ;  /* 0x000000040f117210 */ /* 0x000fe20007f5e0ff */
[----:B--2---:R-:W-:Y:S01]  /*01a0*/  IMAD.WIDE R10, R3, 0x4, R10 ;  /* 0x00000004030a7825 */ /* 0x004fe200078e020a */
[----:B------:R-:W-:-:S02]  /*01b0*/  CS2R R2, SRZ ;  /* 0x0000000000027805 */ /* 0x000fc4000001ff00 */
[----:B------:R-:W-:Y:S02]  /*01c0*/  CS2R R4, SRZ ;  /* 0x0000000000047805 */ /* 0x000fe4000001ff00 */
[C---:B------:R-:W-:Y:S02]  /*01d0*/  ISETP.GT.AND P4, PT, R15.reuse, 0x7f, !P0 ;  /* 0x0000007f0f00780c */ /* 0x040fe40004784270 */
[----:B------:R-:W-:Y:S02]  /*01e0*/  LEA.HI.X.SX32 R14, R15, R14, 0x1, P2 ;  /* 0x0000000e0f0e7211 */ /* 0x000fe400010f0eff */
[C---:B------:R-:W-:Y:S01]  /*01f0*/  LEA R16, P2, R17.reuse, UR6, 0x2 ;  /* 0x0000000611107c11 */ /* 0x040fe2000f8410ff */
[----:B------:R-:W2:Y:S03]  /*0200*/  @P3 LDG.E.EL.64 R2, desc[UR4][R12.64] ;  /* 0x000000040c023981 */ /* 0x000ea6000c2e1b00 */
[----:B------:R-:W-:Y:S01]  /*0210*/  LEA.HI.X R17, R17, UR7, R14, 0x2, P2 ;  /* 0x0000000711117c11 */ /* 0x000fe200090f140e */
[----:B-----5:R-:W-:Y:S01]  /*0220*/  IMAD.WIDE R14, R15, 0x4, R8 ;  /* 0x000000040f0e7825 */ /* 0x020fe200078e0208 */
[----:B------:R-:W-:Y:S01]  /*0230*/  CS2R R8, SRZ ;  /* 0x0000000000087805 */ /* 0x000fe2000001ff00 */
[----:B------:R-:W3:Y:S04]  /*0240*/  @P3 LDG.E.EL.64 R4, desc[UR4][R10.64] ;  /* 0x000000040a043981 */ /* 0x000ee8000c2e1b00 */
[----:B------:R-:W4:Y:S04]  /*0250*/  @P4 LDG.E.EL.64 R18, desc[UR4][R16.64+-0x200] ;  /* 0xfffe000410124981 */ /* 0x000f28000c2e1b00 */
[----:B------:R-:W5:Y:S01]  /*0260*/  @P4 LDG.E.EL.64 R8, desc[UR4][R14.64+-0x200] ;  /* 0xfffe00040e084981 */ /* 0x000f62000c2e1b00 */
[----:B-1----:R-:W-:Y:S01]  /*0270*/  IMAD.WIDE R6, R0, 0x4, R6 ;  /* 0x0000000400067825 */ /* 0x002fe200078e0206 */
[----:B--2---:R-:W-:-:S02]  /*0280*/  SEL R21, R2, RZ, P3 ;  /* 0x000000ff02157207 */ /* 0x004fc40001800000 */
[----:B---3--:R-:W-:Y:S02]  /*0290*/  SEL R4, R4, RZ, P3 ;  /* 0x000000ff04047207 */ /* 0x008fe40001800000 */
[----:B------:R-:W-:Y:S02]  /*02a0*/  SEL R5, R5, RZ, P3 ;  /* 0x000000ff05057207 */ /* 0x000fe40001800000 */
[C---:B------:R-:W-:Y:S01]  /*02b0*/  FSETP.GEU.AND P2, PT, R4.reuse, -R21, PT ;  /* 0x800000150400720b */ /* 0x040fe20003f4e000 */
[----:B------:R-:W-:Y:S01]  /*02c0*/  FADD R2, R4, R21 ;  /* 0x0000001504027221 */ /* 0x000fe20000000000 */
[----:B------:R-:W-:Y:S02]  /*02d0*/  SEL R4, R3, RZ, P3 ;  /* 0x000000ff03047207 */ /* 0x000fe40001800000 */
[----:B----4-:R-:W-:Y:S02]  /*02e0*/  SEL R11, R18, RZ, P4 ;  /* 0x000000ff120b7207 */ /* 0x010fe40002000000 */
[----:B------:R-:W-:-:S02]  /*02f0*/  SEL R10, R19, RZ, P4 ;  /* 0x000000ff130a7207 */ /* 0x000fc40002000000 */
[----:B-----5:R-:W-:Y:S02]  /*0300*/  SEL R9, R9, RZ, P4 ;  /* 0x000000ff09097207 */ /* 0x020fe40002000000 */
[----:B------:R-:W-:Y:S01]  /*0310*/  SEL R8, R8, RZ, P4 ;  /* 0x000000ff08087207 */ /* 0x000fe20002000000 */
[----:B------:R-:W-:Y:S01]  /*0320*/  FADD R3, R5, R4 ;  /* 0x0000000405037221 */ /* 0x000fe20000000000 */
[C---:B------:R-:W-:Y:S01]  /*0330*/  FSETP.GEU.AND P3, PT, R10.reuse, -R9, PT ;  /* 0x800000090a00720b */ /* 0x040fe20003f6e000 */
[----:B------:R-:W-:Y:S01]  /*0340*/  FADD R9, R10, R9 ;  /* 0x000000090a097221 */ /* 0x000fe20000000000 */
[C---:B------:R-:W-:Y:S01]  /*0350*/  FSETP.GEU.AND P4, PT, R11.reuse, -R8, PT ;  /* 0x800000080b00720b */ /* 0x040fe20003f8e000 */
[----:B------:R-:W-:Y:S01]  /*0360*/  FADD R8, R11, R8 ;  /* 0x000000080b087221 */ /* 0x000fe20000000000 */
[----:B------:R-:W-:Y:S02]  /*0370*/  FSETP.GEU.AND P5, PT, R5, -R4, PT ;  /* 0x800000040500720b */ /* 0x000fe40003fae000 */
[----:B------:R-:W-:-:S02]  /*0380*/  FSEL R2, R2, RZ, P2 ;  /* 0x000000ff02027208 */ /* 0x000fc40001000000 */
[----:B------:R-:W-:Y:S02]  /*0390*/  FSEL R3, R3, RZ, P5 ;  /* 0x000000ff03037208 */ /* 0x000fe40002800000 */
[----:B------:R-:W-:Y:S02]  /*03a0*/  @P1 FSEL R2, R8, RZ, P4 ;  /* 0x000000ff08021208 */ /* 0x000fe40002000000 */
[----:B------:R-:W-:Y:S01]  /*03b0*/  @P1 FSEL R3, R9, RZ, P3 ;  /* 0x000000ff09031208 */ /* 0x000fe20001800000 */
[----:B------:R-:W-:Y:S06]  /*03c0*/  @P0 EXIT ;  /* 0x000000000000094d */ /* 0x000fec0003800000 */
[----:B------:R-:W-:Y:S01]  /*03d0*/  STG.E.64 desc[UR4][R6.64], R2 ;  /* 0x0000000206007986 */ /* 0x000fe2000c101b04 */
[----:B------:R-:W-:Y:S05]  /*03e0*/  EXIT ;  /* 0x000000000000794d */ /* 0x000fea0003800000 */
.L_x_0:
[----:B------:R-:W-:-:S00]  /*03f0*/  BRA `(.L_x_0) ;  /* 0xfffffffc00fc7947 */ /* 0x000fc0000383ffff */
[----:B------:R-:W-:-:S00]  /*0400*/  NOP ;  /* 0x0000000000007918 */ /* 0x000fc00000000000 */
[----:B------:R-:W-:-:S00]  /*0410*/  NOP ;  /* 0x0000000000007918 */ /* 0x000fc00000000000 */
[----:B------:R-:W-:-:S00]  /*0420*/  NOP ;  /* 0x0000000000007918 */ /* 0x000fc00000000000 */
[----:B------:R-:W-:-:S00]  /*0430*/  NOP ;  /* 0x0000000000007918 */ /* 0x000fc00000000000 */
[----:B------:R-:W-:-:S00]  /*0440*/  NOP ;  /* 0x0000000000007918 */ /* 0x000fc00000000000 */
[----:B------:R-:W-:-:S00]  /*0450*/  NOP ;  /* 0x0000000000007918 */ /* 0x000fc00000000000 */
[----:B------:R-:W-:-:S00]  /*0460*/  NOP ;  /* 0x0000000000007918 */ /* 0x000fc00000000000 */
[----:B------:R-:W-:-:S00]  /*0470*/  NOP ;  /* 0x0000000000007918 */ /* 0x000fc00000000000 */
.L_x_1:


//--------------------- .nv.constant0.triton_poi_fused_cat_17 --------------------------
	.section	.nv.constant0.triton_poi_fused_cat_17,"a",@progbits
	.sectionflags	@""
	.align	4
.nv.constant0.triton_poi_fused_cat_17:
	.zero		572
